//
// Generated by NVIDIA NVVM Compiler
//
// Compiler Build ID: CL-36424714
// Cuda compilation tools, release 13.0, V13.0.88
// Based on NVVM 20.0.0
//

.version 9.0
.target sm_100
.address_size 64

	// .globl	_Z18printGlobalIndicesv
.extern .func  (.param .b32 func_retval0) vprintf
(
	.param .b64 vprintf_param_0,
	.param .b64 vprintf_param_1
)
;
.global .align 1 .b8 $str[43] = {84, 104, 114, 101, 97, 100, 32, 40, 37, 100, 44, 32, 37, 100, 41, 32, 104, 97, 115, 32, 103, 108, 111, 98, 97, 108, 32, 105, 110, 100, 101, 120, 32, 40, 37, 100, 44, 32, 37, 100, 41, 10};

.visible .entry _Z18printGlobalIndicesv()
{
	.local .align 16 .b8 	__local_depot0[16];
	.reg .b64 	%SP;
	.reg .b64 	%SPL;
	.reg .b32 	%r<11>;
	.reg .b64 	%rd<5>;

	mov.u64 	%SPL, __local_depot0;
	cvta.local.u64 	%SP, %SPL;
	add.u64 	%rd1, %SP, 0;
	add.u64 	%rd2, %SPL, 0;
	mov.u32 	%r1, %ctaid.x;
	mov.u32 	%r2, %ntid.x;
	mov.u32 	%r3, %tid.x;
	mad.lo.s32 	%r4, %r1, %r2, %r3;
	mov.u32 	%r5, %ctaid.y;
	mov.u32 	%r6, %ntid.y;
	mov.u32 	%r7, %tid.y;
	mad.lo.s32 	%r8, %r5, %r6, %r7;
	st.local.v4.u32 	[%rd2], {%r3, %r7, %r4, %r8};
	mov.u64 	%rd3, $str;
	cvta.global.u64 	%rd4, %rd3;
	{ // callseq 0, 0
	.param .b64 param0;
	st.param.b64 	[param0], %rd4;
	.param .b64 param1;
	st.param.b64 	[param1], %rd1;
	.param .b32 retval0;
	call.uni (retval0), 
	vprintf, 
	(
	param0, 
	param1
	);
	ld.param.b32 	%r9, [retval0];
	} // callseq 0
	ret;

}


// ===== COMPILED SASS (sm_100) =====

	.target	sm_100

	.elftype	@"ET_EXEC"


//--------------------- .note.nv.tkinfo           --------------------------
	.section	.note.nv.tkinfo,"",@"SHT_NOTE"
	.sectionflags	@"SHF_NOTE_NV_TKINFO"
	.tkinfo
        /*0018*/ 	.word	0x00000002
        /*0030*/ 	.string	""
        /*0030*/ 	.string	"ptxas"
        /*0030*/ 	.string	"Cuda compilation tools, release 13.0, V13.0.88"
        /*0030*/ 	.string	"Build cuda_13.0.r13.0/compiler.36424714_0"
        /*0030*/ 	.string	"-arch sm_100 -m 64 "



//--------------------- .note.nv.cuinfo           --------------------------
	.section	.note.nv.cuinfo,"",@"SHT_NOTE"
	.sectionflags	@"SHF_NOTE_NV_CUINFO"
        /*0018*/ 	.short	0x0002
        /*001a*/ 	.short	0x0064
        /*001c*/ 	.short	0x0082
	.zero		2


//--------------------- .nv.info                  --------------------------
	.section	.nv.info,"",@"SHT_CUDA_INFO"
	.align	4


	//----- nvinfo : EIATTR_REGCOUNT
	.align		4
        /*0000*/ 	.byte	0x04, 0x2f
        /*0002*/ 	.short	(.L_2 - .L_1)
	.align		4
.L_1:
        /*0004*/ 	.word	index@(_Z18printGlobalIndicesv)
        /*0008*/ 	.word	0x00000018


	//----- nvinfo : EIATTR_FRAME_SIZE
	.align		4
.L_2:
        /*000c*/ 	.byte	0x04, 0x11
        /*000e*/ 	.short	(.L_4 - .L_3)
	.align		4
.L_3:
        /*0010*/ 	.word	index@(_Z18printGlobalIndicesv)
        /*0014*/ 	.word	0x00000010


	//----- nvinfo : EIATTR_MIN_STACK_SIZE
	.align		4
.L_4:
        /*0018*/ 	.byte	0x04, 0x12
        /*001a*/ 	.short	(.L_6 - .L_5)
	.align		4
.L_5:
        /*001c*/ 	.word	index@(_Z18printGlobalIndicesv)
        /*0020*/ 	.word	0x00000010
.L_6:


//--------------------- .nv.compat                --------------------------
	.section	.nv.compat,"",@"SHT_CUDA_COMPAT_INFO"
	.align	4
        /*0000*/ 	.byte	0x02, 0x09, 0x00, 0x00, 0x02, 0x02, 0x01, 0x00, 0x02, 0x05, 0x05, 0x00, 0x03, 0x07, 0x01, 0x01
        /*0010*/ 	.byte	0x02, 0x03, 0x00, 0x00, 0x02, 0x06, 0x01, 0x00, 0x04, 0x0b, 0x08, 0x00, 0x09, 0x00, 0x00, 0x00
        /*0020*/ 	.byte	0x00, 0x00, 0x00, 0x00


//--------------------- .nv.info._Z18printGlobalIndicesv --------------------------
	.section	.nv.info._Z18printGlobalIndicesv,"",@"SHT_CUDA_INFO"
	.sectionflags	@""
	.align	4


	//----- nvinfo : EIATTR_CUDA_API_VERSION
	.align		4
        /*0000*/ 	.byte	0x04, 0x37
        /*0002*/ 	.short	(.L_8 - .L_7)
.L_7:
        /*0004*/ 	.word	0x00000082


	//----- nvinfo : EIATTR_SPARSE_MMA_MASK
	.align		4
.L_8:
        /*0008*/ 	.byte	0x03, 0x50
        /*000a*/ 	.short	0x0000


	//----- nvinfo : EIATTR_MAXREG_COUNT
	.align		4
        /*000c*/ 	.byte	0x03, 0x1b
        /*000e*/ 	.short	0x00ff


	//----- nvinfo : EIATTR_EXTERNS
	.align		4
        /*0010*/ 	.byte	0x04, 0x0f
        /*0012*/ 	.short	(.L_10 - .L_9)


	//   ....[0]....
	.align		4
.L_9:
        /*0014*/ 	.word	index@(vprintf)


	//----- nvinfo : EIATTR_MERCURY_ISA_VERSION
	.align		4
.L_10:
        /*0018*/ 	.byte	0x03, 0x5f
        /*001a*/ 	.short	0x0101


	//----- nvinfo : EIATTR_VRC_CTA_INIT_COUNT
	.align		4
        /*001c*/ 	.byte	0x02, 0x4a
	.zero		1
	.zero		1


	//----- nvinfo : EIATTR_SYSCALL_OFFSETS
	.align		4
        /*0020*/ 	.byte	0x04, 0x46
        /*0022*/ 	.short	(.L_12 - .L_11)


	//   ....[0]....
.L_11:
        /*0024*/ 	.word	0x00000150


	//----- nvinfo : EIATTR_EXIT_INSTR_OFFSETS
	.align		4
.L_12:
        /*0028*/ 	.byte	0x04, 0x1c
        /*002a*/ 	.short	(.L_14 - .L_13)


	//   ....[0]....
.L_13:
        /*002c*/ 	.word	0x00000160


	//----- nvinfo : EIATTR_SW_WAR
	.align		4
.L_14:
        /*0030*/ 	.byte	0x04, 0x36
        /*0032*/ 	.short	(.L_16 - .L_15)
.L_15:
        /*0034*/ 	.word	0x00000008
.L_16:


//--------------------- .nv.callgraph             --------------------------
	.section	.nv.callgraph,"",@"SHT_CUDA_CALLGRAPH"
	.align	4
	.sectionentsize	8
	.align		4
        /*0000*/ 	.word	0x00000000
	.align		4
        /*0004*/ 	.word	0xffffffff
	.align		4
        /*0008*/ 	.word	index@(_Z18printGlobalIndicesv)
	.align		4
        /*000c*/ 	.word	index@(vprintf)
	.align		4
        /*0010*/ 	.word	0x00000000
	.align		4
        /*0014*/ 	.word	0xfffffffe
	.align		4
        /*0018*/ 	.word	0x00000000
	.align		4
        /*001c*/ 	.word	0xfffffffd
	.align		4
        /*0020*/ 	.word	0x00000000
	.align		4
        /*0024*/ 	.word	0xfffffffc


//--------------------- .nv.constant4             --------------------------
	.section	.nv.constant4,"a",@progbits
	.align	8
	.align		8
.nv.constant4:
        /*0000*/ 	.dword	vprintf
	.align		8
        /*0008*/ 	.dword	$str


//--------------------- .text._Z18printGlobalIndicesv --------------------------
	.section	.text._Z18printGlobalIndicesv,"ax",@progbits
	.align	128
        .global         _Z18printGlobalIndicesv
        .type           _Z18printGlobalIndicesv,@function
        .size           _Z18printGlobalIndicesv,(.L_x_2 - _Z18printGlobalIndicesv)
        .other          _Z18printGlobalIndicesv,@"STO_CUDA_ENTRY STV_DEFAULT"
_Z18printGlobalIndicesv:
.text._Z18printGlobalIndicesv:
[----:B------:R-:W0:Y:S01]  /*0000*/  LDC R1, c[0x0][0x37c] ;  /* 0x0000df00ff017b82 */ /* 0x000e220000000800 */
[----:B------:R-:W1:Y:S01]  /*0010*/  S2R R8, SR_TID.X ;  /* 0x0000000000087919 */ /* 0x000e620000002100 */
[----:B------:R-:W2:Y:S06]  /*0020*/  LDCU UR5, c[0x0][0x2fc] ;  /* 0x00005f80ff0577ac */ /* 0x000eac0008000800 */
[----:B------:R-:W1:Y:S01]  /*0030*/  LDC R3, c[0x0][0x360] ;  /* 0x0000d800ff037b82 */ /* 0x000e620000000800 */
[----:B0-----:R-:W-:Y:S01]  /*0040*/  VIADD R1, R1, 0xfffffff0 ;  /* 0xfffffff001017836 */ /* 0x001fe20000000000 */
[----:B------:R-:W0:Y:S01]  /*0050*/  S2R R9, SR_TID.Y ;  /* 0x0000000000097919 */ /* 0x000e220000002200 */
[----:B------:R-:W3:Y:S05]  /*0060*/  LDCU UR4, c[0x0][0x2f8] ;  /* 0x00005f00ff0477ac */ /* 0x000eea0008000800 */
[----:B------:R-:W1:Y:S08]  /*0070*/  S2UR UR6, SR_CTAID.X ;  /* 0x00000000000679c3 */ /* 0x000e700000002500 */
[----:B------:R-:W0:Y:S01]  /*0080*/  S2UR UR7, SR_CTAID.Y ;  /* 0x00000000000779c3 */ /* 0x000e220000002600 */
[----:B---3--:R-:W-:-:S07]  /*0090*/  IADD3 R6, P0, PT, R1, UR4, RZ ;  /* 0x0000000401067c10 */ /* 0x008fce000ff1e0ff */
[----:B------:R-:W0:Y:S01]  /*00a0*/  LDC R0, c[0x0][0x364] ;  /* 0x0000d900ff007b82 */ /* 0x000e220000000800 */
[----:B--2---:R-:W-:Y:S01]  /*00b0*/  IADD3.X R7, PT, PT, RZ, UR5, RZ, P0, !PT ;  /* 0x00000005ff077c10 */ /* 0x004fe200087fe4ff */
[----:B-1----:R-:W-:Y:S02]  /*00c0*/  IMAD R10, R3, UR6, R8 ;  /* 0x00000006030a7c24 */ /* 0x002fe4000f8e0208 */
[----:B0-----:R-:W-:Y:S01]  /*00d0*/  IMAD R11, R0, UR7, R9 ;  /* 0x00000007000b7c24 */ /* 0x001fe2000f8e0209 */
[----:B------:R-:W-:Y:S01]  /*00e0*/  MOV R0, 0x0 ;  /* 0x0000000000007802 */ /* 0x000fe20000000f00 */
[----:B------:R-:W0:Y:S03]  /*00f0*/  LDCU.64 UR6, c[0x4][0x8] ;  /* 0x01000100ff0677ac */ /* 0x000e260008000a00 */
[----:B------:R1:W-:Y:S01]  /*0100*/  STL.128 [R1], R8 ;  /* 0x0000000801007387 */ /* 0x0003e20000100c00 */
[----:B------:R1:W2:Y:S01]  /*0110*/  LDC.64 R2, c[0x4][R0] ;  /* 0x0100000000027b82 */ /* 0x0002a20000000a00 */
[----:B0-----:R-:W-:Y:S01]  /*0120*/  IMAD.U32 R4, RZ, RZ, UR6 ;  /* 0x00000006ff047e24 */ /* 0x001fe2000f8e00ff */
[----:B-1----:R-:W-:-:S07]  /*0130*/  MOV R5, UR7 ;  /* 0x0000000700057c02 */ /* 0x002fce0008000f00 */
[----:B------:R-:W-:-:S07]  /*0140*/  LEPC R20, `(.L_x_0) ;  /* 0x000000001014794e */ /* 0x000fce0000000000 */
[----:B--2---:R-:W-:Y:S05]  /*0150*/  CALL.ABS.NOINC R2 ;  /* 0x0000000002007343 */ /* 0x004fea0003c00000 */
.L_x_0:
[----:B------:R-:W-:Y:S05]  /*0160*/  EXIT ;  /* 0x000000000000794d */ /* 0x000fea0003800000 */
.L_x_1:
[----:B------:R-:W-:-:S00]  /*0170*/  BRA `(.L_x_1) ;  /* 0xfffffffc00fc7947 */ /* 0x000fc0000383ffff */
[----:B------:R-:W-:-:S00]  /*0180*/  NOP ;  /* 0x0000000000007918 */ /* 0x000fc00000000000 */
[----:B------:R-:W-:-:S00]  /*0190*/  NOP ;  /* 0x0000000000007918 */ /* 0x000fc00000000000 */
[----:B------:R-:W-:-:S00]  /*01a0*/  NOP ;  /* 0x0000000000007918 */ /* 0x000fc00000000000 */
[----:B------:R-:W-:-:S00]  /*01b0*/  NOP ;  /* 0x0000000000007918 */ /* 0x000fc00000000000 */
[----:B------:R-:W-:-:S00]  /*01c0*/  NOP ;  /* 0x0000000000007918 */ /* 0x000fc00000000000 */
[----:B------:R-:W-:-:S00]  /*01d0*/  NOP ;  /* 0x0000000000007918 */ /* 0x000fc00000000000 */
[----:B------:R-:W-:-:S00]  /*01e0*/  NOP ;  /* 0x0000000000007918 */ /* 0x000fc00000000000 */
[----:B------:R-:W-:-:S00]  /*01f0*/  NOP ;  /* 0x0000000000007918 */ /* 0x000fc00000000000 */
.L_x_2:


//--------------------- .nv.global.init           --------------------------
	.section	.nv.global.init,"aw",@progbits
.nv.global.init:
	.type		$str,@object
	.size		$str,(.L_0 - $str)
$str:
        /*0000*/ 	.byte	0x54, 0x68, 0x72, 0x65, 0x61, 0x64, 0x20, 0x28, 0x25, 0x64, 0x2c, 0x20, 0x25, 0x64, 0x29, 0x20
        /*0010*/ 	.byte	0x68, 0x61, 0x73, 0x20, 0x67, 0x6c, 0x6f, 0x62, 0x61, 0x6c, 0x20, 0x69, 0x6e, 0x64, 0x65, 0x78
        /*0020*/ 	.byte	0x20, 0x28, 0x25, 0x64, 0x2c, 0x20, 0x25, 0x64, 0x29, 0x0a, 0x00
.L_0:


//--------------------- .nv.shared.reserved.0     --------------------------
	.section	.nv.shared.reserved.0,"aw",@nobits
	.weak		__nv_reservedSMEM_offset_0_alias
	.size		__nv_reservedSMEM_offset_0_alias, 0, 64
	.other		__nv_reservedSMEM_offset_0_alias,@"STO_CUDA_RESERVED_SHARED STV_DEFAULT"
__nv_reservedSMEM_offset_0_alias:
	.zero		0
	.zero		64


//--------------------- .nv.constant0._Z18printGlobalIndicesv --------------------------
	.section	.nv.constant0._Z18printGlobalIndicesv,"a",@progbits
	.sectionflags	@""
	.align	4
.nv.constant0._Z18printGlobalIndicesv:
	.zero		896


//--------------------- SYMBOLS --------------------------

	.type		.nv.reservedSmem.offset0,@object
	.size		.nv.reservedSmem.offset0,0x4
	.type		vprintf,@function
